	.headerflags	@"EF_CUDA_TEXMODE_UNIFIED EF_CUDA_64BIT_ADDRESS EF_CUDA_ACCELERATORS EF_CUDA_SM90 EF_CUDA_VIRTUAL_SM(EF_CUDA_SM90)"
	.elftype	@"ET_EXEC"


//--------------------- .nv.info                  --------------------------
	.section	.nv.info,"",@"SHT_CUDA_INFO"
	.align	4


	//----- nvinfo : EIATTR_REGCOUNT
	.align		4
        /*0000*/ 	.byte	0x04, 0x2f
        /*0002*/ 	.short	(.L_3 - .L_2)
	.align		4
.L_2:
        /*0004*/ 	.word	index@(triton_poi_fused__native_batch_norm_legit_no_training_relu_40)
        /*0008*/ 	.word	0x00000020


	//----- nvinfo : EIATTR_MIN_STACK_SIZE
	.align		4
.L_3:
        /*000c*/ 	.byte	0x04, 0x12
        /*000e*/ 	.short	(.L_5 - .L_4)
	.align		4
.L_4:
        /*0010*/ 	.word	index@(triton_poi_fused__native_batch_norm_legit_no_training_relu_40)
        /*0014*/ 	.word	0x00000000


	//----- nvinfo : EIATTR_FRAME_SIZE
	.align		4
.L_5:
        /*0018*/ 	.byte	0x04, 0x11
        /*001a*/ 	.short	(.L_7 - .L_6)
	.align		4
.L_6:
        /*001c*/ 	.word	index@(triton_poi_fused__native_batch_norm_legit_no_training_relu_40)
        /*0020*/ 	.word	0x00000000


	//----- nvinfo : EIATTR_MIN_STACK_SIZE
	.align		4
.L_7:
        /*0024*/ 	.byte	0x04, 0x12
        /*0026*/ 	.short	(.L_9 - .L_8)
	.align		4
.L_8:
        /*0028*/ 	.word	index@(triton_poi_fused__native_batch_norm_legit_no_training_relu_40)
        /*002c*/ 	.word	0x00000000
.L_9:


//--------------------- .nv.info.triton_poi_fused__native_batch_norm_legit_no_training_relu_40 --------------------------
	.section	.nv.info.triton_poi_fused__native_batch_norm_legit_no_training_relu_40,"",@"SHT_CUDA_INFO"
	.sectionflags	@""
	.align	4


	//----- nvinfo : EIATTR_CUDA_API_VERSION
	.align		4
        /*0000*/ 	.byte	0x04, 0x37
        /*0002*/ 	.short	(.L_11 - .L_10)
.L_10:
        /*0004*/ 	.word	0x0000007c


	//----- nvinfo : EIATTR_KPARAM_INFO
	.align		4
.L_11:
        /*0008*/ 	.byte	0x04, 0x17
        /*000a*/ 	.short	(.L_13 - .L_12)
.L_12:
        /*000c*/ 	.word	0x00000000
        /*0010*/ 	.short	0x0006
        /*0012*/ 	.short	0x0030
        /*0014*/ 	.byte	0x00, 0xf0, 0x11, 0x00


	//----- nvinfo : EIATTR_KPARAM_INFO
	.align		4
.L_13:
        /*0018*/ 	.byte	0x04, 0x17
        /*001a*/ 	.short	(.L_15 - .L_14)
.L_14:
        /*001c*/ 	.word	0x00000000
        /*0020*/ 	.short	0x0005
        /*0022*/ 	.short	0x0028
        /*0024*/ 	.byte	0x00, 0xf4, 0x21, 0x00


	//----- nvinfo : EIATTR_KPARAM_INFO
	.align		4
.L_15:
        /*0028*/ 	.byte	0x04, 0x17
        /*002a*/ 	.short	(.L_17 - .L_16)
.L_16:
        /*002c*/ 	.word	0x00000000
        /*0030*/ 	.short	0x0004
        /*0032*/ 	.short	0x0020
        /*0034*/ 	.byte	0x00, 0xf4, 0x21, 0x00


	//----- nvinfo : EIATTR_KPARAM_INFO
	.align		4
.L_17:
        /*0038*/ 	.byte	0x04, 0x17
        /*003a*/ 	.short	(.L_19 - .L_18)
.L_18:
        /*003c*/ 	.word	0x00000000
        /*0040*/ 	.short	0x0003
        /*0042*/ 	.short	0x0018
        /*0044*/ 	.byte	0x00, 0xf4, 0x21, 0x00


	//----- nvinfo : EIATTR_KPARAM_INFO
	.align		4
.L_19:
        /*0048*/ 	.byte	0x04, 0x17
        /*004a*/ 	.short	(.L_21 - .L_20)
.L_20:
        /*004c*/ 	.word	0x00000000
        /*0050*/ 	.short	0x0002
        /*0052*/ 	.short	0x0010
        /*0054*/ 	.byte	0x00, 0xf4, 0x21, 0x00


	//----- nvinfo : EIATTR_KPARAM_INFO
	.align		4
.L_21:
        /*0058*/ 	.byte	0x04, 0x17
        /*005a*/ 	.short	(.L_23 - .L_22)
.L_22:
        /*005c*/ 	.word	0x00000000
        /*0060*/ 	.short	0x0001
        /*0062*/ 	.short	0x0008
        /*0064*/ 	.byte	0x00, 0xf4, 0x21, 0x00


	//----- nvinfo : EIATTR_KPARAM_INFO
	.align		4
.L_23:
        /*0068*/ 	.byte	0x04, 0x17
        /*006a*/ 	.short	(.L_25 - .L_24)
.L_24:
        /*006c*/ 	.word	0x00000000
        /*0070*/ 	.short	0x0000
        /*0072*/ 	.short	0x0000
        /*0074*/ 	.byte	0x00, 0xf4, 0x21, 0x00


	//----- nvinfo : EIATTR_SPARSE_MMA_MASK
	.align		4
.L_25:
        /*0078*/ 	.byte	0x03, 0x50
        /*007a*/ 	.short	0x0000


	//----- nvinfo : EIATTR_MAXREG_COUNT
	.align		4
        /*007c*/ 	.byte	0x03, 0x1b
        /*007e*/ 	.short	0x00ff


	//----- nvinfo : EIATTR_EXIT_INSTR_OFFSETS
	.align		4
        /*0080*/ 	.byte	0x04, 0x1c
        /*0082*/ 	.short	(.L_27 - .L_26)


	//   ....[0]....
.L_26:
        /*0084*/ 	.word	0x00000ba0


	//   ....[1]....
        /*0088*/ 	.word	0x00000bc0


	//----- nvinfo : EIATTR_REQNTID
	.align		4
.L_27:
        /*008c*/ 	.byte	0x04, 0x10
        /*008e*/ 	.short	(.L_29 - .L_28)
.L_28:
        /*0090*/ 	.word	0x00000080
        /*0094*/ 	.word	0x00000001
        /*0098*/ 	.word	0x00000001


	//----- nvinfo : EIATTR_CBANK_PARAM_SIZE
	.align		4
.L_29:
        /*009c*/ 	.byte	0x03, 0x19
        /*009e*/ 	.short	0x0034


	//----- nvinfo : EIATTR_PARAM_CBANK
	.align		4
        /*00a0*/ 	.byte	0x04, 0x0a
        /*00a2*/ 	.short	(.L_31 - .L_30)
	.align		4
.L_30:
        /*00a4*/ 	.word	index@(.nv.constant0.triton_poi_fused__native_batch_norm_legit_no_training_relu_40)
        /*00a8*/ 	.short	0x0210
        /*00aa*/ 	.short	0x0034


	//----- nvinfo : EIATTR_SW_WAR
	.align		4
.L_31:
        /*00ac*/ 	.byte	0x04, 0x36
        /*00ae*/ 	.short	(.L_33 - .L_32)
.L_32:
        /*00b0*/ 	.word	0x00000008
.L_33:


//--------------------- .nv.callgraph             --------------------------
	.section	.nv.callgraph,"",@"SHT_CUDA_CALLGRAPH"
	.align	4
	.sectionentsize	8
	.align		4
        /*0000*/ 	.word	0x00000000
	.align		4
        /*0004*/ 	.word	0xffffffff
	.align		4
        /*0008*/ 	.word	0x00000000
	.align		4
        /*000c*/ 	.word	0xfffffffe
	.align		4
        /*0010*/ 	.word	0x00000000
	.align		4
        /*0014*/ 	.word	0xfffffffd
	.align		4
        /*0018*/ 	.word	0x00000000
	.align		4
        /*001c*/ 	.word	0xfffffffc


//--------------------- .nv.constant4             --------------------------
	.section	.nv.constant4,"a",@progbits
	.align	8
	.align		8
.nv.constant4:
        /*0000*/ 	.dword	_$_str
	.align		8
        /*0008*/ 	.dword	_$_str_$_2


//--------------------- .text.triton_poi_fused__native_batch_norm_legit_no_training_relu_40 --------------------------
	.section	.text.triton_poi_fused__native_batch_norm_legit_no_training_relu_40,"ax",@progbits
	.align	128
        .global         triton_poi_fused__native_batch_norm_legit_no_training_relu_40
        .type           triton_poi_fused__native_batch_norm_legit_no_training_relu_40,@function
        .size           triton_poi_fused__native_batch_norm_legit_no_training_relu_40,(.L_x_1 - triton_poi_fused__native_batch_norm_legit_no_training_relu_40)
        .other          triton_poi_fused__native_batch_norm_legit_no_training_relu_40,@"STO_CUDA_ENTRY STV_DEFAULT"
triton_poi_fused__native_batch_norm_legit_no_training_relu_40:
.text.triton_poi_fused__native_batch_norm_legit_no_training_relu_40:
[----:B------:R-:W0:Y:S02]  /*0000*/  LDC R1, c[0x0][0x28] ;  /* 0x00000a00ff017b82 */ /* 0x000e240000000800 */
[----:B------:R-:W1:Y:S01]  /*0010*/  S2R R0, SR_TID.X ;  /* 0x0000000000007919 */ /* 0x000e620000002100 */
[----:B------:R-:W2:Y:S01]  /*0020*/  LDC.64 R28, c[0x0][0x210] ;  /* 0x00008400ff1c7b82 */ /* 0x000ea20000000a00 */
[----:B------:R-:W-:Y:S02]  /*0030*/  CS2R R4, SRZ ;  /* 0x0000000000047805 */ /* 0x000fe4000001ff00 */
[----:B------:R-:W-:Y:S01]  /*0040*/  CS2R R6, SRZ ;  /* 0x0000000000067805 */ /* 0x000fe2000001ff00 */
[----:B------:R-:W3:Y:S01]  /*0050*/  S2R R3, SR_CTAID.X ;  /* 0x0000000000037919 */ /* 0x000ee20000002500 */
[----:B------:R-:W-:Y:S02]  /*0060*/  CS2R R8, SRZ ;  /* 0x0000000000087805 */ /* 0x000fe4000001ff00 */
[----:B------:R-:W-:Y:S01]  /*0070*/  CS2R R10, SRZ ;  /* 0x00000000000a7805 */ /* 0x000fe2000001ff00 */
[----:B------:R-:W-:Y:S01]  /*0080*/  ULDC.64 UR4, c[0x0][0x208] ;  /* 0x0000820000047ab9 */ /* 0x000fe20000000a00 */
[----:B------:R-:W4:Y:S08]  /*0090*/  LDC.64 R20, c[0x0][0x218] ;  /* 0x00008600ff147b82 */ /* 0x000f300000000a00 */
[----:B------:R-:W5:Y:S01]  /*00a0*/  LDC.64 R26, c[0x0][0x220] ;  /* 0x00008800ff1a7b82 */ /* 0x000f620000000a00 */
[----:B-1----:R-:W-:-:S04]  /*00b0*/  SHF.L.U32 R0, R0, 0x2, RZ ;  /* 0x0000000200007819 */ /* 0x002fc800000006ff */
[----:B------:R-:W-:-:S04]  /*00c0*/  LOP3.LUT R0, R0, 0x1fc, RZ, 0xc0, !PT ;  /* 0x000001fc00007812 */ /* 0x000fc800078ec0ff */
[----:B---3--:R-:W-:-:S04]  /*00d0*/  LEA R0, R3, R0, 0xa ;  /* 0x0000000003007211 */ /* 0x008fc800078e50ff */
[C---:B------:R-:W-:Y:S01]  /*00e0*/  ISETP.GE.AND P1, PT, R0.reuse, 0x2d280, PT ;  /* 0x0002d2800000780c */ /* 0x040fe20003f26270 */
[----:B------:R-:W-:-:S04]  /*00f0*/  IMAD.HI R2, R0, 0x66666667, RZ ;  /* 0x6666666700027827 */ /* 0x000fc800078e02ff */
[----:B--2---:R-:W-:Y:S01]  /*0100*/  IMAD.WIDE R28, R0, 0x4, R28 ;  /* 0x00000004001c7825 */ /* 0x004fe200078e021c */
[----:B------:R-:W-:-:S04]  /*0110*/  SHF.R.U32.HI R3, RZ, 0x1f, R2 ;  /* 0x0000001fff037819 */ /* 0x000fc80000011602 */
[----:B------:R-:W-:-:S03]  /*0120*/  LEA.HI.SX32 R3, R2, R3, 0x1a ;  /* 0x0000000302037211 */ /* 0x000fc600078fd2ff */
[----:B------:R-:W2:Y:S02]  /*0130*/  @!P1 LDG.E.128 R8, desc[UR4][R28.64] ;  /* 0x000000041c089981 */ /* 0x000ea4000c1e1d00 */
[----:B------:R-:W-:-:S04]  /*0140*/  IMAD R2, R3, -0xa0, R0 ;  /* 0xffffff6003027824 */ /* 0x000fc800078e0200 */
[----:B----4-:R-:W-:-:S05]  /*0150*/  IMAD.WIDE R12, R2, 0x4, R20 ;  /* 0x00000004020c7825 */ /* 0x010fca00078e0214 */
[----:B------:R1:W2:Y:S01]  /*0160*/  @!P1 LDG.E.EL.128 R4, desc[UR4][R12.64] ;  /* 0x000000040c049981 */ /* 0x0002a2000c2e1d00 */
[----:B------:R-:W-:-:S05]  /*0170*/  IADD3 R3, R0, 0x200, RZ ;  /* 0x0000020000037810 */ /* 0x000fca0007ffe0ff */
[----:B------:R-:W-:-:S05]  /*0180*/  IMAD.HI R14, R3, 0x66666667, RZ ;  /* 0x66666667030e7827 */ /* 0x000fca00078e02ff */
[----:B------:R-:W-:-:S04]  /*0190*/  SHF.R.U32.HI R15, RZ, 0x1f, R14 ;  /* 0x0000001fff0f7819 */ /* 0x000fc8000001160e */
[----:B------:R-:W-:Y:S02]  /*01a0*/  LEA.HI.SX32 R14, R14, R15, 0x1a ;  /* 0x0000000f0e0e7211 */ /* 0x000fe400078fd2ff */
[----:B------:R-:W-:Y:S02]  /*01b0*/  ISETP.GE.AND P0, PT, R3, 0x2d280, PT ;  /* 0x0002d2800300780c */ /* 0x000fe40003f06270 */
[----:B-1----:R-:W-:Y:S01]  /*01c0*/  CS2R R12, SRZ ;  /* 0x00000000000c7805 */ /* 0x002fe2000001ff00 */
[----:B------:R-:W-:Y:S01]  /*01d0*/  IMAD R3, R14, -0xa0, R3 ;  /* 0xffffff600e037824 */ /* 0x000fe200078e0203 */
[----:B------:R-:W-:Y:S02]  /*01e0*/  CS2R R14, SRZ ;  /* 0x00000000000e7805 */ /* 0x000fe4000001ff00 */
[----:B------:R-:W-:Y:S02]  /*01f0*/  CS2R R16, SRZ ;  /* 0x0000000000107805 */ /* 0x000fe4000001ff00 */
[----:B------:R-:W-:Y:S01]  /*0200*/  CS2R R18, SRZ ;  /* 0x0000000000127805 */ /* 0x000fe2000001ff00 */
[----:B------:R-:W-:Y:S01]  /*0210*/  IMAD.WIDE R24, R3, 0x4, R20 ;  /* 0x0000000403187825 */ /* 0x000fe200078e0214 */
[----:B------:R-:W-:-:S02]  /*0220*/  CS2R R20, SRZ ;  /* 0x0000000000147805 */ /* 0x000fc4000001ff00 */
[----:B------:R-:W-:Y:S02]  /*0230*/  CS2R R22, SRZ ;  /* 0x0000000000167805 */ /* 0x000fe4000001ff00 */
[----:B------:R1:W3:Y:S04]  /*0240*/  @!P0 LDG.E.EL.128 R16, desc[UR4][R24.64] ;  /* 0x0000000418108981 */ /* 0x0002e8000c2e1d00 */
[----:B------:R-:W3:Y:S01]  /*0250*/  @!P0 LDG.E.128 R20, desc[UR4][R28.64+0x800] ;  /* 0x000800041c148981 */ /* 0x000ee2000c1e1d00 */
[----:B-1----:R-:W-:Y:S01]  /*0260*/  CS2R R24, SRZ ;  /* 0x0000000000187805 */ /* 0x002fe2000001ff00 */
[----:B--2---:R-:W-:Y:S01]  /*0270*/  FADD R4, -R4, R8 ;  /* 0x0000000804047221 */ /* 0x004fe20000000100 */
[----:B------:R-:W-:Y:S01]  /*0280*/  FADD R5, -R5, R9 ;  /* 0x0000000905057221 */ /* 0x000fe20000000100 */
[----:B-----5:R-:W-:-:S05]  /*0290*/  IMAD.WIDE R8, R2, 0x4, R26 ;  /* 0x0000000402087825 */ /* 0x020fca00078e021a */
[----:B------:R1:W2:Y:S02]  /*02a0*/  @!P1 LDG.E.EL.128 R12, desc[UR4][R8.64] ;  /* 0x00000004080c9981 */ /* 0x0002a4000c2e1d00 */
[----:B-1----:R-:W-:Y:S01]  /*02b0*/  IMAD.WIDE R8, R3, 0x4, R26 ;  /* 0x0000000403087825 */ /* 0x002fe200078e021a */
[----:B------:R-:W-:-:S06]  /*02c0*/  CS2R R26, SRZ ;  /* 0x00000000001a7805 */ /* 0x000fcc000001ff00 */
[----:B------:R-:W4:Y:S01]  /*02d0*/  @!P0 LDG.E.EL.128 R24, desc[UR4][R8.64] ;  /* 0x0000000408188981 */ /* 0x000f22000c2e1d00 */
[----:B------:R-:W-:Y:S01]  /*02e0*/  FADD R6, -R6, R10 ;  /* 0x0000000a06067221 */ /* 0x000fe20000000100 */
[----:B---3--:R-:W-:Y:S01]  /*02f0*/  FADD R17, -R17, R21 ;  /* 0x0000001511117221 */ /* 0x008fe20000000100 */
[----:B------:R-:W-:Y:S01]  /*0300*/  HFMA2.MMA R21, -RZ, RZ, 1.625, 0 ;  /* 0x3e800000ff157435 */ /* 0x000fe200000001ff */
[----:B------:R-:W-:Y:S01]  /*0310*/  FADD R28, -R19, R23 ;  /* 0x00000017131c7221 */ /* 0x000fe20000000100 */
[----:B------:R-:W-:Y:S01]  /*0320*/  FADD R7, -R7, R11 ;  /* 0x0000000b07077221 */ /* 0x000fe20000000100 */
[----:B------:R-:W-:Y:S01]  /*0330*/  FADD R16, -R16, R20 ;  /* 0x0000001410107221 */ /* 0x000fe20000000100 */
[----:B------:R-:W-:Y:S01]  /*0340*/  FADD R18, -R18, R22 ;  /* 0x0000001612127221 */ /* 0x000fe20000000100 */
[----:B--2---:R-:W-:Y:S01]  /*0350*/  FADD R10, R12, 0.0010000000474974513054 ;  /* 0x3a83126f0c0a7421 */ /* 0x004fe20000000000 */
[----:B------:R-:W-:-:S05]  /*0360*/  FADD R12, R13, 0.0010000000474974513054 ;  /* 0x3a83126f0d0c7421 */ /* 0x000fca0000000000 */
[----:B------:R-:W1:Y:S01]  /*0370*/  MUFU.SQRT R10, R10 ;  /* 0x0000000a000a7308 */ /* 0x000e620000002000 */
[----:B------:R-:W-:Y:S01]  /*0380*/  FADD R13, R14, 0.0010000000474974513054 ;  /* 0x3a83126f0e0d7421 */ /* 0x000fe20000000000 */
[----:B------:R-:W-:-:S06]  /*0390*/  FADD R14, R15, 0.0010000000474974513054 ;  /* 0x3a83126f0f0e7421 */ /* 0x000fcc0000000000 */
[----:B------:R-:W2:Y:S08]  /*03a0*/  MUFU.SQRT R12, R12 ;  /* 0x0000000c000c7308 */ /* 0x000eb00000002000 */
[----:B------:R-:W3:Y:S01]  /*03b0*/  MUFU.SQRT R13, R13 ;  /* 0x0000000d000d7308 */ /* 0x000ee20000002000 */
[C---:B-1----:R-:W-:Y:S01]  /*03c0*/  FSETP.GT.AND P4, PT, R10.reuse, 8.50705917302346158658e+37, PT ;  /* 0x7e8000000a00780b */ /* 0x042fe20003f84000 */
[----:B----4-:R-:W-:Y:S01]  /*03d0*/  FADD R25, R25, 0.0010000000474974513054 ;  /* 0x3a83126f19197421 */ /* 0x010fe20000000000 */
[----:B------:R-:W-:-:S05]  /*03e0*/  FSETP.GEU.AND P2, PT, R10, 1.175494350822287508e-38, PT ;  /* 0x008000000a00780b */ /* 0x000fca0003f4e000 */
[----:B------:R-:W1:Y:S01]  /*03f0*/  MUFU.SQRT R14, R14 ;  /* 0x0000000e000e7308 */ /* 0x000e620000002000 */
[----:B--2---:R-:W-:Y:S01]  /*0400*/  FSETP.GT.AND P5, PT, R12, 8.50705917302346158658e+37, PT ;  /* 0x7e8000000c00780b */ /* 0x004fe20003fa4000 */
[----:B------:R-:W-:Y:S01]  /*0410*/  FADD R24, R24, 0.0010000000474974513054 ;  /* 0x3a83126f18187421 */ /* 0x000fe20000000000 */
[----:B------:R-:W-:Y:S01]  /*0420*/  FADD R26, R26, 0.0010000000474974513054 ;  /* 0x3a83126f1a1a7421 */ /* 0x000fe20000000000 */
[----:B------:R-:W-:Y:S02]  /*0430*/  FSEL R19, R21, 1, P4 ;  /* 0x3f80000015137808 */ /* 0x000fe40002000000 */
[----:B---3--:R-:W-:Y:S02]  /*0440*/  FSETP.GT.AND P3, PT, R13, 8.50705917302346158658e+37, PT ;  /* 0x7e8000000d00780b */ /* 0x008fe40003f64000 */
[----:B------:R-:W2:Y:S01]  /*0450*/  MUFU.SQRT R8, R25 ;  /* 0x0000001900087308 */ /* 0x000ea20000002000 */
[----:B------:R-:W-:Y:S01]  /*0460*/  @P4 FMUL R10, R10, 0.25 ;  /* 0x3e8000000a0a4820 */ /* 0x000fe20000400000 */
[----:B------:R-:W-:-:S06]  /*0470*/  FSETP.GEU.AND P4, PT, R12, 1.175494350822287508e-38, PT ;  /* 0x008000000c00780b */ /* 0x000fcc0003f8e000 */
[----:B------:R-:W3:Y:S01]  /*0480*/  MUFU.SQRT R15, R24 ;  /* 0x00000018000f7308 */ /* 0x000ee20000002000 */
[----:B-1----:R-:W-:Y:S01]  /*0490*/  FSETP.GT.AND P6, PT, R14, 8.50705917302346158658e+37, PT ;  /* 0x7e8000000e00780b */ /* 0x002fe20003fc4000 */
[----:B------:R-:W-:Y:S01]  /*04a0*/  @!P2 FMUL R10, R10, 16777216 ;  /* 0x4b8000000a0aa820 */ /* 0x000fe20000400000 */
[----:B------:R-:W-:-:S05]  /*04b0*/  @P5 FMUL R12, R12, 0.25 ;  /* 0x3e8000000c0c5820 */ /* 0x000fca0000400000 */
[----:B------:R-:W1:Y:S01]  /*04c0*/  MUFU.SQRT R11, R26 ;  /* 0x0000001a000b7308 */ /* 0x000e620000002000 */
[----:B------:R-:W-:Y:S01]  /*04d0*/  FSEL R9, R21, 1, P5 ;  /* 0x3f80000015097808 */ /* 0x000fe20002800000 */
[----:B------:R-:W-:Y:S01]  /*04e0*/  FADD R27, R27, 0.0010000000474974513054 ;  /* 0x3a83126f1b1b7421 */ /* 0x000fe20000000000 */
[C---:B------:R-:W-:Y:S01]  /*04f0*/  FSETP.GEU.AND P5, PT, R13.reuse, 1.175494350822287508e-38, PT ;  /* 0x008000000d00780b */ /* 0x040fe20003fae000 */
[----:B------:R-:W-:Y:S01]  /*0500*/  @P3 FMUL R13, R13, 0.25 ;  /* 0x3e8000000d0d3820 */ /* 0x000fe20000400000 */
[----:B------:R-:W-:Y:S02]  /*0510*/  FSEL R20, R21, 1, P3 ;  /* 0x3f80000015147808 */ /* 0x000fe40001800000 */
[----:B------:R-:W-:Y:S01]  /*0520*/  FSETP.GEU.AND P3, PT, R14, 1.175494350822287508e-38, PT ;  /* 0x008000000e00780b */ /* 0x000fe20003f6e000 */
[----:B------:R-:W4:Y:S01]  /*0530*/  MUFU.RCP R10, R10 ;  /* 0x0000000a000a7308 */ /* 0x000f220000001000 */
[----:B------:R-:W-:Y:S01]  /*0540*/  @!P4 FMUL R12, R12, 16777216 ;  /* 0x4b8000000c0cc820 */ /* 0x000fe20000400000 */
[----:B------:R-:W-:Y:S01]  /*0550*/  @!P4 FMUL R9, R9, 16777216 ;  /* 0x4b8000000909c820 */ /* 0x000fe20000400000 */
[----:B--2---:R-:W-:Y:S01]  /*0560*/  FSETP.GT.AND P4, PT, R8, 8.50705917302346158658e+37, PT ;  /* 0x7e8000000800780b */ /* 0x004fe20003f84000 */
[----:B------:R-:W-:Y:S01]  /*0570*/  @!P2 FMUL R19, R19, 16777216 ;  /* 0x4b8000001313a820 */ /* 0x000fe20000400000 */
[----:B---3--:R-:W-:-:S03]  /*0580*/  FSETP.GT.AND P2, PT, R15, 8.50705917302346158658e+37, PT ;  /* 0x7e8000000f00780b */ /* 0x008fc60003f44000 */
[----:B------:R4:W2:Y:S01]  /*0590*/  MUFU.SQRT R22, R27 ;  /* 0x0000001b00167308 */ /* 0x0008a20000002000 */
[----:B------:R-:W-:Y:S01]  /*05a0*/  @P6 FMUL R14, R14, 0.25 ;  /* 0x3e8000000e0e6820 */ /* 0x000fe20000400000 */
[----:B------:R-:W-:Y:S02]  /*05b0*/  FSEL R23, R21, 1, P6 ;  /* 0x3f80000015177808 */ /* 0x000fe40003000000 */
[----:B-1----:R-:W-:Y:S01]  /*05c0*/  FSETP.GT.AND P6, PT, R11, 8.50705917302346158658e+37, PT ;  /* 0x7e8000000b00780b */ /* 0x002fe20003fc4000 */
[----:B------:R-:W-:Y:S02]  /*05d0*/  @!P3 FMUL R14, R14, 16777216 ;  /* 0x4b8000000e0eb820 */ /* 0x000fe40000400000 */
[----:B------:R-:W-:Y:S01]  /*05e0*/  @!P3 FMUL R23, R23, 16777216 ;  /* 0x4b8000001717b820 */ /* 0x000fe20000400000 */
[----:B------:R-:W-:Y:S01]  /*05f0*/  FSETP.GEU.AND P3, PT, R8, 1.175494350822287508e-38, PT ;  /* 0x008000000800780b */ /* 0x000fe20003f6e000 */
[----:B------:R-:W-:Y:S01]  /*0600*/  @!P5 FMUL R13, R13, 16777216 ;  /* 0x4b8000000d0dd820 */ /* 0x000fe20000400000 */
[----:B------:R-:W-:Y:S01]  /*0610*/  @!P5 FMUL R20, R20, 16777216 ;  /* 0x4b8000001414d820 */ /* 0x000fe20000400000 */
[----:B------:R-:W-:Y:S01]  /*0620*/  @P4 FMUL R8, R8, 0.25 ;  /* 0x3e80000008084820 */ /* 0x000fe20000400000 */
[----:B------:R-:W-:Y:S01]  /*0630*/  FSEL R26, R21, 1, P4 ;  /* 0x3f800000151a7808 */ /* 0x000fe20002000000 */
[----:B----4-:R-:W-:Y:S01]  /*0640*/  FMUL R27, R10, R19 ;  /* 0x000000130a1b7220 */ /* 0x010fe20000400000 */
[C---:B------:R-:W-:Y:S01]  /*0650*/  FSETP.GEU.AND P5, PT, R15.reuse, 1.175494350822287508e-38, PT ;  /* 0x008000000f00780b */ /* 0x040fe20003fae000 */
[----:B------:R-:W-:Y:S01]  /*0660*/  @P2 FMUL R15, R15, 0.25 ;  /* 0x3e8000000f0f2820 */ /* 0x000fe20000400000 */
[----:B--2---:R-:W-:Y:S01]  /*0670*/  FSETP.GT.AND P4, PT, R22, 8.50705917302346158658e+37, PT ;  /* 0x7e8000001600780b */ /* 0x004fe20003f84000 */
[----:B------:R-:W1:Y:S01]  /*0680*/  MUFU.RCP R14, R14 ;  /* 0x0000000e000e7308 */ /* 0x000e620000001000 */
[----:B------:R-:W-:-:S02]  /*0690*/  FSEL R19, R21, 1, P2 ;  /* 0x3f80000015137808 */ /* 0x000fc40001000000 */
[C---:B------:R-:W-:Y:S01]  /*06a0*/  FSETP.GEU.AND P2, PT, R11.reuse, 1.175494350822287508e-38, PT ;  /* 0x008000000b00780b */ /* 0x040fe20003f4e000 */
[----:B------:R-:W-:Y:S01]  /*06b0*/  @P6 FMUL R11, R11, 0.25 ;  /* 0x3e8000000b0b6820 */ /* 0x000fe20000400000 */
[----:B------:R-:W-:Y:S02]  /*06c0*/  FSEL R25, R21, 1, P6 ;  /* 0x3f80000015197808 */ /* 0x000fe40003000000 */
[C---:B------:R-:W-:Y:S01]  /*06d0*/  FSETP.GEU.AND P6, PT, R22.reuse, 1.175494350822287508e-38, PT ;  /* 0x008000001600780b */ /* 0x040fe20003fce000 */
[----:B------:R-:W2:Y:S04]  /*06e0*/  MUFU.RCP R13, R13 ;  /* 0x0000000d000d7308 */ /* 0x000ea80000001000 */
[----:B------:R-:W-:-:S04]  /*06f0*/  @P4 FMUL R22, R22, 0.25 ;  /* 0x3e80000016164820 */ /* 0x000fc80000400000 */
[----:B------:R-:W3:Y:S01]  /*0700*/  MUFU.RCP R24, R12 ;  /* 0x0000000c00187308 */ /* 0x000ee20000001000 */
[----:B-1----:R-:W-:-:S03]  /*0710*/  FMUL R23, R14, R23 ;  /* 0x000000170e177220 */ /* 0x002fc60000400000 */
[----:B------:R-:W-:Y:S01]  /*0720*/  @!P6 FMUL R22, R22, 16777216 ;  /* 0x4b8000001616e820 */ /* 0x000fe20000400000 */
[----:B------:R-:W-:Y:S01]  /*0730*/  @!P3 FMUL R8, R8, 16777216 ;  /* 0x4b8000000808b820 */ /* 0x000fe20000400000 */
[----:B--2---:R-:W-:Y:S02]  /*0740*/  FMUL R13, R13, R20 ;  /* 0x000000140d0d7220 */ /* 0x004fe40000400000 */
[----:B------:R1:W-:Y:S01]  /*0750*/  MUFU.RCP R12, R22 ;  /* 0x00000016000c7308 */ /* 0x0003e20000001000 */
[----:B------:R-:W-:Y:S01]  /*0760*/  FMUL R20, R23, R7 ;  /* 0x0000000717147220 */ /* 0x000fe20000400000 */
[----:B------:R-:W-:Y:S01]  /*0770*/  @!P2 FMUL R11, R11, 16777216 ;  /* 0x4b8000000b0ba820 */ /* 0x000fe20000400000 */
[----:B------:R-:W-:Y:S01]  /*0780*/  @!P5 FMUL R15, R15, 16777216 ;  /* 0x4b8000000f0fd820 */ /* 0x000fe20000400000 */
[----:B-1----:R-:W1:Y:S04]  /*0790*/  LDC.64 R22, c[0x0][0x228] ;  /* 0x00008a00ff167b82 */ /* 0x002e680000000a00 */
[----:B------:R2:W-:Y:S01]  /*07a0*/  MUFU.RCP R29, R8 ;  /* 0x00000008001d7308 */ /* 0x0005e20000001000 */
[----:B---3--:R-:W-:Y:S01]  /*07b0*/  FMUL R24, R24, R9 ;  /* 0x0000000918187220 */ /* 0x008fe20000400000 */
[----:B------:R-:W-:-:S02]  /*07c0*/  FMUL R13, R13, R6 ;  /* 0x000000060d0d7220 */ /* 0x000fc40000400000 */
[----:B--2---:R-:W2:Y:S04]  /*07d0*/  LDC.64 R8, c[0x0][0x230] ;  /* 0x00008c00ff087b82 */ /* 0x004ea80000000a00 */
[----:B------:R-:W3:Y:S08]  /*07e0*/  MUFU.RCP R6, R11 ;  /* 0x0000000b00067308 */ /* 0x000ef00000001000 */
[----:B------:R-:W4:Y:S01]  /*07f0*/  MUFU.RCP R10, R15 ;  /* 0x0000000f000a7308 */ /* 0x000f220000001000 */
[----:B------:R-:W-:Y:S01]  /*0800*/  @!P2 FMUL R25, R25, 16777216 ;  /* 0x4b8000001919a820 */ /* 0x000fe20000400000 */
[----:B------:R-:W-:Y:S01]  /*0810*/  @!P5 FMUL R19, R19, 16777216 ;  /* 0x4b8000001313d820 */ /* 0x000fe20000400000 */
[----:B------:R-:W-:Y:S01]  /*0820*/  FMUL R24, R24, R5 ;  /* 0x0000000518187220 */ /* 0x000fe20000400000 */
[----:B------:R-:W-:Y:S01]  /*0830*/  FMUL R27, R27, R4 ;  /* 0x000000041b1b7220 */ /* 0x000fe20000400000 */
[----:B------:R-:W-:Y:S01]  /*0840*/  CS2R R4, SRZ ;  /* 0x0000000000047805 */ /* 0x000fe2000001ff00 */
[----:B---3--:R-:W-:Y:S01]  /*0850*/  FMUL R25, R6, R25 ;  /* 0x0000001906197220 */ /* 0x008fe20000400000 */
[----:B------:R-:W-:Y:S01]  /*0860*/  CS2R R6, SRZ ;  /* 0x0000000000067805 */ /* 0x000fe2000001ff00 */
[----:B----4-:R-:W-:Y:S01]  /*0870*/  FMUL R19, R10, R19 ;  /* 0x000000130a137220 */ /* 0x010fe20000400000 */
[----:B-1----:R-:W-:-:S04]  /*0880*/  IMAD.WIDE R10, R2, 0x4, R22 ;  /* 0x00000004020a7825 */ /* 0x002fc800078e0216 */
[----:B------:R-:W-:Y:S01]  /*0890*/  IMAD.WIDE R22, R3, 0x4, R22 ;  /* 0x0000000403167825 */ /* 0x000fe200078e0216 */
[----:B------:R1:W3:Y:S03]  /*08a0*/  @!P1 LDG.E.EL.128 R4, desc[UR4][R10.64] ;  /* 0x000000040a049981 */ /* 0x0002e6000c2e1d00 */
[----:B--2---:R-:W-:-:S04]  /*08b0*/  IMAD.WIDE R14, R2, 0x4, R8 ;  /* 0x00000004020e7825 */ /* 0x004fc800078e0208 */
[----:B------:R-:W-:Y:S01]  /*08c0*/  IMAD.WIDE R2, R3, 0x4, R8 ;  /* 0x0000000403027825 */ /* 0x000fe200078e0208 */
[----:B------:R-:W-:Y:S02]  /*08d0*/  CS2R R8, SRZ ;  /* 0x0000000000087805 */ /* 0x000fe4000001ff00 */
[----:B-1----:R-:W-:-:S06]  /*08e0*/  CS2R R10, SRZ ;  /* 0x00000000000a7805 */ /* 0x002fcc000001ff00 */
[----:B------:R1:W3:Y:S01]  /*08f0*/  @!P1 LDG.E.EL.128 R8, desc[UR4][R14.64] ;  /* 0x000000040e089981 */ /* 0x0002e2000c2e1d00 */
[----:B------:R-:W-:-:S05]  /*0900*/  FSEL R21, R21, 1, P4 ;  /* 0x3f80000015157808 */ /* 0x000fca0002000000 */
[----:B------:R-:W-:-:S04]  /*0910*/  @!P6 FMUL R21, R21, 16777216 ;  /* 0x4b8000001515e820 */ /* 0x000fc80000400000 */
[----:B------:R-:W-:Y:S01]  /*0920*/  FMUL R21, R12, R21 ;  /* 0x000000150c157220 */ /* 0x000fe20000400000 */
[----:B-1----:R-:W-:-:S03]  /*0930*/  CS2R R14, SRZ ;  /* 0x00000000000e7805 */ /* 0x002fc6000001ff00 */
[----:B------:R-:W-:Y:S01]  /*0940*/  FMUL R28, R21, R28 ;  /* 0x0000001c151c7220 */ /* 0x000fe20000400000 */
[----:B---3--:R-:W-:Y:S01]  /*0950*/  FFMA R6, R13, R6, R10 ;  /* 0x000000060d067223 */ /* 0x008fe2000000000a */
[----:B------:R-:W-:Y:S01]  /*0960*/  CS2R R12, SRZ ;  /* 0x00000000000c7805 */ /* 0x000fe2000001ff00 */
[----:B------:R-:W-:Y:S01]  /*0970*/  FFMA R7, R20, R7, R11 ;  /* 0x0000000714077223 */ /* 0x000fe2000000000b */
[----:B------:R-:W-:Y:S01]  /*0980*/  CS2R R20, SRZ ;  /* 0x0000000000147805 */ /* 0x000fe2000001ff00 */
[----:B------:R-:W1:Y:S03]  /*0990*/  LDC.64 R10, c[0x0][0x238] ;  /* 0x00008e00ff0a7b82 */ /* 0x000e660000000a00 */
[----:B------:R2:W3:Y:S02]  /*09a0*/  @!P0 LDG.E.EL.128 R12, desc[UR4][R22.64] ;  /* 0x00000004160c8981 */ /* 0x0004e4000c2e1d00 */
[----:B--2---:R-:W-:-:S06]  /*09b0*/  CS2R R22, SRZ ;  /* 0x0000000000167805 */ /* 0x004fcc000001ff00 */
[----:B------:R-:W3:Y:S01]  /*09c0*/  @!P0 LDG.E.EL.128 R20, desc[UR4][R2.64] ;  /* 0x0000000402148981 */ /* 0x000ee2000c2e1d00 */
[----:B------:R-:W-:Y:S01]  /*09d0*/  @!P3 FMUL R26, R26, 16777216 ;  /* 0x4b8000001a1ab820 */ /* 0x000fe20000400000 */
[----:B------:R-:W-:Y:S01]  /*09e0*/  FFMA R5, R24, R5, R9 ;  /* 0x0000000518057223 */ /* 0x000fe20000000009 */
[----:B------:R-:W-:Y:S02]  /*09f0*/  FFMA R4, R27, R4, R8 ;  /* 0x000000041b047223 */ /* 0x000fe40000000008 */
[----:B------:R-:W-:Y:S01]  /*0a00*/  FMUL R26, R29, R26 ;  /* 0x0000001a1d1a7220 */ /* 0x000fe20000400000 */
[----:B------:R-:W-:Y:S01]  /*0a10*/  FSETP.GEU.AND P2, PT, R7, RZ, PT ;  /* 0x000000ff0700720b */ /* 0x000fe20003f4e000 */
[----:B------:R-:W-:Y:S01]  /*0a20*/  FMUL R25, R25, R18 ;  /* 0x0000001219197220 */ /* 0x000fe20000400000 */
[----:B------:R-:W-:Y:S01]  /*0a30*/  FSETP.GEU.AND P3, PT, R6, RZ, PT ;  /* 0x000000ff0600720b */ /* 0x000fe20003f6e000 */
[----:B------:R-:W-:Y:S01]  /*0a40*/  FMUL R26, R26, R17 ;  /* 0x000000111a1a7220 */ /* 0x000fe20000400000 */
[----:B------:R-:W-:Y:S01]  /*0a50*/  FSETP.GEU.AND P4, PT, R5, RZ, PT ;  /* 0x000000ff0500720b */ /* 0x000fe20003f8e000 */
[----:B------:R-:W-:Y:S01]  /*0a60*/  FMUL R19, R19, R16 ;  /* 0x0000001013137220 */ /* 0x000fe20000400000 */
[----:B------:R-:W-:Y:S01]  /*0a70*/  FSETP.GEU.AND P5, PT, R4, RZ, PT ;  /* 0x000000ff0400720b */ /* 0x000fe20003fae000 */
[----:B-1----:R-:W-:Y:S01]  /*0a80*/  IMAD.WIDE R10, R0, 0x4, R10 ;  /* 0x00000004000a7825 */ /* 0x002fe200078e020a */
[----:B------:R-:W-:-:S02]  /*0a90*/  SEL R7, R7, RZ, P2 ;  /* 0x000000ff07077207 */ /* 0x000fc40001000000 */
[----:B------:R-:W-:Y:S02]  /*0aa0*/  SEL R6, R6, RZ, P3 ;  /* 0x000000ff06067207 */ /* 0x000fe40001800000 */
[----:B------:R-:W-:Y:S02]  /*0ab0*/  SEL R5, R5, RZ, P4 ;  /* 0x000000ff05057207 */ /* 0x000fe40002000000 */
[----:B------:R-:W-:-:S05]  /*0ac0*/  SEL R4, R4, RZ, P5 ;  /* 0x000000ff04047207 */ /* 0x000fca0002800000 */
[----:B------:R1:W-:Y:S01]  /*0ad0*/  @!P1 STG.E.128 desc[UR4][R10.64], R4 ;  /* 0x000000040a009986 */ /* 0x0003e2000c101d04 */
[----:B---3--:R-:W-:Y:S01]  /*0ae0*/  FFMA R15, R28, R15, R23 ;  /* 0x0000000f1c0f7223 */ /* 0x008fe20000000017 */
[----:B------:R-:W-:Y:S01]  /*0af0*/  FFMA R14, R25, R14, R22 ;  /* 0x0000000e190e7223 */ /* 0x000fe20000000016 */
[----:B------:R-:W-:Y:S01]  /*0b00*/  FFMA R13, R26, R13, R21 ;  /* 0x0000000d1a0d7223 */ /* 0x000fe20000000015 */
[----:B------:R-:W-:Y:S02]  /*0b10*/  FFMA R12, R19, R12, R20 ;  /* 0x0000000c130c7223 */ /* 0x000fe40000000014 */
[----:B------:R-:W-:Y:S02]  /*0b20*/  FSETP.GEU.AND P1, PT, R15, RZ, PT ;  /* 0x000000ff0f00720b */ /* 0x000fe40003f2e000 */
[----:B------:R-:W-:Y:S02]  /*0b30*/  FSETP.GEU.AND P2, PT, R14, RZ, PT ;  /* 0x000000ff0e00720b */ /* 0x000fe40003f4e000 */
[----:B------:R-:W-:-:S02]  /*0b40*/  FSETP.GEU.AND P3, PT, R13, RZ, PT ;  /* 0x000000ff0d00720b */ /* 0x000fc40003f6e000 */
[----:B------:R-:W-:Y:S02]  /*0b50*/  FSETP.GEU.AND P4, PT, R12, RZ, PT ;  /* 0x000000ff0c00720b */ /* 0x000fe40003f8e000 */
[----:B------:R-:W-:Y:S02]  /*0b60*/  SEL R15, R15, RZ, P1 ;  /* 0x000000ff0f0f7207 */ /* 0x000fe40000800000 */
[----:B------:R-:W-:Y:S02]  /*0b70*/  SEL R14, R14, RZ, P2 ;  /* 0x000000ff0e0e7207 */ /* 0x000fe40001000000 */
[----:B------:R-:W-:Y:S02]  /*0b80*/  SEL R13, R13, RZ, P3 ;  /* 0x000000ff0d0d7207 */ /* 0x000fe40001800000 */
[----:B------:R-:W-:Y:S01]  /*0b90*/  SEL R12, R12, RZ, P4 ;  /* 0x000000ff0c0c7207 */ /* 0x000fe20002000000 */
[----:B-1----:R-:W-:Y:S06]  /*0ba0*/  @P0 EXIT ;  /* 0x000000000000094d */ /* 0x002fec0003800000 */
[----:B------:R-:W-:Y:S01]  /*0bb0*/  STG.E.128 desc[UR4][R10.64+0x800], R12 ;  /* 0x0008000c0a007986 */ /* 0x000fe2000c101d04 */
[----:B------:R-:W-:Y:S05]  /*0bc0*/  EXIT ;  /* 0x000000000000794d */ /* 0x000fea0003800000 */
.L_x_0:
[----:B------:R-:W-:-:S00]  /*0bd0*/  BRA `(.L_x_0) ;  /* 0xfffffffc00fc7947 */ /* 0x000fc0000383ffff */
[----:B------:R-:W-:-:S00]  /*0be0*/  NOP ;  /* 0x0000000000007918 */ /* 0x000fc00000000000 */
        /* <DEDUP_REMOVED lines=9> */
.L_x_1:


//--------------------- .nv.global.init           --------------------------
	.section	.nv.global.init,"aw",@progbits
.nv.global.init:
	.type		_$_str,@object
	.size		_$_str,(_$_str_$_2 - _$_str)
_$_str:
        /*0000*/ 	.byte	0x5f, 0x5f, 0x43, 0x55, 0x44, 0x41, 0x5f, 0x46, 0x54, 0x5a, 0x00
	.type		_$_str_$_2,@object
	.size		_$_str_$_2,(.L_1 - _$_str_$_2)
_$_str_$_2:
        /*000b*/ 	.byte	0x5f, 0x5f, 0x43, 0x55, 0x44, 0x41, 0x5f, 0x50, 0x52, 0x45, 0x43, 0x5f, 0x53, 0x51, 0x52, 0x54
        /*001b*/ 	.byte	0x00
.L_1:


//--------------------- .nv.constant0.triton_poi_fused__native_batch_norm_legit_no_training_relu_40 --------------------------
	.section	.nv.constant0.triton_poi_fused__native_batch_norm_legit_no_training_relu_40,"a",@progbits
	.sectionflags	@""
	.align	4
.nv.constant0.triton_poi_fused__native_batch_norm_legit_no_training_relu_40:
	.zero		580
